	.headerflags	@"EF_CUDA_TEXMODE_UNIFIED EF_CUDA_64BIT_ADDRESS EF_CUDA_SM86 EF_CUDA_VIRTUAL_SM(EF_CUDA_SM86)"
	.elftype	@"ET_EXEC"


//--------------------- .nv.info                  --------------------------
	.section	.nv.info,"",@"SHT_CUDA_INFO"
	.align	4


	//----- nvinfo : EIATTR_REGCOUNT
	.align		4
        /*0000*/ 	.byte	0x04, 0x2f
        /*0002*/ 	.short	(.L_1 - .L_0)
	.align		4
.L_0:
        /*0004*/ 	.word	index@(triton__0d1d2d3d4d5de)
        /*0008*/ 	.word	0x0000003c


	//----- nvinfo : EIATTR_MAX_STACK_SIZE
	.align		4
.L_1:
        /*000c*/ 	.byte	0x04, 0x23
        /*000e*/ 	.short	(.L_3 - .L_2)
	.align		4
.L_2:
        /*0010*/ 	.word	index@(triton__0d1d2d3d4d5de)
        /*0014*/ 	.word	0x00000000


	//----- nvinfo : EIATTR_MIN_STACK_SIZE
	.align		4
.L_3:
        /*0018*/ 	.byte	0x04, 0x12
        /*001a*/ 	.short	(.L_5 - .L_4)
	.align		4
.L_4:
        /*001c*/ 	.word	index@(triton__0d1d2d3d4d5de)
        /*0020*/ 	.word	0x00000000


	//----- nvinfo : EIATTR_FRAME_SIZE
	.align		4
.L_5:
        /*0024*/ 	.byte	0x04, 0x11
        /*0026*/ 	.short	(.L_7 - .L_6)
	.align		4
.L_6:
        /*0028*/ 	.word	index@(triton__0d1d2d3d4d5de)
        /*002c*/ 	.word	0x00000000
.L_7:


//--------------------- .nv.info.triton__0d1d2d3d4d5de --------------------------
	.section	.nv.info.triton__0d1d2d3d4d5de,"",@"SHT_CUDA_INFO"
	.align	4


	//----- nvinfo : EIATTR_CUDA_API_VERSION
	.align		4
        /*0000*/ 	.byte	0x04, 0x37
        /*0002*/ 	.short	(.L_9 - .L_8)
.L_8:
        /*0004*/ 	.word	0x0000007b


	//----- nvinfo : EIATTR_SW2861232_WAR
	.align		4
.L_9:
        /*0008*/ 	.byte	0x01, 0x35
	.zero		2


	//----- nvinfo : EIATTR_PARAM_CBANK
	.align		4
        /*000c*/ 	.byte	0x04, 0x0a
        /*000e*/ 	.short	(.L_11 - .L_10)
	.align		4
.L_10:
        /*0010*/ 	.word	index@(.nv.constant0.triton__0d1d2d3d4d5de)
        /*0014*/ 	.short	0x0160
        /*0016*/ 	.short	0x002c


	//----- nvinfo : EIATTR_CBANK_PARAM_SIZE
	.align		4
.L_11:
        /*0018*/ 	.byte	0x03, 0x19
        /*001a*/ 	.short	0x002c


	//----- nvinfo : EIATTR_KPARAM_INFO
	.align		4
        /*001c*/ 	.byte	0x04, 0x17
        /*001e*/ 	.short	(.L_13 - .L_12)
.L_12:
        /*0020*/ 	.word	0x00000000
        /*0024*/ 	.short	0x0005
        /*0026*/ 	.short	0x0028
        /*0028*/ 	.byte	0x00, 0xf0, 0x11, 0x00


	//----- nvinfo : EIATTR_KPARAM_INFO
	.align		4
.L_13:
        /*002c*/ 	.byte	0x04, 0x17
        /*002e*/ 	.short	(.L_15 - .L_14)
.L_14:
        /*0030*/ 	.word	0x00000000
        /*0034*/ 	.short	0x0004
        /*0036*/ 	.short	0x0020
        /*0038*/ 	.byte	0x00, 0xf0, 0x21, 0x00


	//----- nvinfo : EIATTR_KPARAM_INFO
	.align		4
.L_15:
        /*003c*/ 	.byte	0x04, 0x17
        /*003e*/ 	.short	(.L_17 - .L_16)
.L_16:
        /*0040*/ 	.word	0x00000000
        /*0044*/ 	.short	0x0003
        /*0046*/ 	.short	0x0018
        /*0048*/ 	.byte	0x00, 0xf0, 0x21, 0x00


	//----- nvinfo : EIATTR_KPARAM_INFO
	.align		4
.L_17:
        /*004c*/ 	.byte	0x04, 0x17
        /*004e*/ 	.short	(.L_19 - .L_18)
.L_18:
        /*0050*/ 	.word	0x00000000
        /*0054*/ 	.short	0x0002
        /*0056*/ 	.short	0x0010
        /*0058*/ 	.byte	0x00, 0xf0, 0x21, 0x00


	//----- nvinfo : EIATTR_KPARAM_INFO
	.align		4
.L_19:
        /*005c*/ 	.byte	0x04, 0x17
        /*005e*/ 	.short	(.L_21 - .L_20)
.L_20:
        /*0060*/ 	.word	0x00000000
        /*0064*/ 	.short	0x0001
        /*0066*/ 	.short	0x0008
        /*0068*/ 	.byte	0x00, 0xf0, 0x21, 0x00


	//----- nvinfo : EIATTR_KPARAM_INFO
	.align		4
.L_21:
        /*006c*/ 	.byte	0x04, 0x17
        /*006e*/ 	.short	(.L_23 - .L_22)
.L_22:
        /*0070*/ 	.word	0x00000000
        /*0074*/ 	.short	0x0000
        /*0076*/ 	.short	0x0000
        /*0078*/ 	.byte	0x00, 0xf0, 0x21, 0x00


	//----- nvinfo : EIATTR_MAXREG_COUNT
	.align		4
.L_23:
        /*007c*/ 	.byte	0x03, 0x1b
        /*007e*/ 	.short	0x00ff


	//----- nvinfo : EIATTR_EXIT_INSTR_OFFSETS
	.align		4
        /*0080*/ 	.byte	0x04, 0x1c
        /*0082*/ 	.short	(.L_25 - .L_24)


	//   ....[0]....
.L_24:
        /*0084*/ 	.word	0x00001c90


	//----- nvinfo : EIATTR_MAX_THREADS
	.align		4
.L_25:
        /*0088*/ 	.byte	0x04, 0x05
        /*008a*/ 	.short	(.L_27 - .L_26)
.L_26:
        /*008c*/ 	.word	0x00000080
        /*0090*/ 	.word	0x00000001
        /*0094*/ 	.word	0x00000001
.L_27:


//--------------------- .nv.rel.action            --------------------------
	.section	.nv.rel.action,"",@"SHT_CUDA_RELOCINFO"
	.align	8
	.sectionentsize	8
        /*0000*/ 	.byte	0x73, 0x00, 0x00, 0x00, 0x00, 0x00, 0x00, 0x00, 0x00, 0x00, 0x00, 0x11, 0x25, 0x00, 0x05, 0x36


//--------------------- .nv.constant0.triton__0d1d2d3d4d5de --------------------------
	.section	.nv.constant0.triton__0d1d2d3d4d5de,"a",@progbits
	.align	4
.nv.constant0.triton__0d1d2d3d4d5de:
	.zero		396


//--------------------- .text.triton__0d1d2d3d4d5de --------------------------
	.section	.text.triton__0d1d2d3d4d5de,"ax",@progbits
	.sectioninfo	@"SHI_REGISTERS=60"
	.align	128
        .global         triton__0d1d2d3d4d5de
        .type           triton__0d1d2d3d4d5de,@function
        .size           triton__0d1d2d3d4d5de,(.L_x_1 - triton__0d1d2d3d4d5de)
        .other          triton__0d1d2d3d4d5de,@"STO_CUDA_ENTRY STV_DEFAULT"
triton__0d1d2d3d4d5de:
.text.triton__0d1d2d3d4d5de:
[----:B------:R-:W-:-:S02]  /*0000*/  IMAD.MOV.U32 R1, RZ, RZ, c[0x0][0x28] ;  /* 0x00000a00ff017624 */ /* 0x000fc400078e00ff */
[----:B------:R-:W0:Y:S01]  /*0010*/  S2R R0, SR_TID.X ;  /* 0x0000000000007919 */ /* 0x000e220000002100 */
[----:B------:R-:W-:Y:S01]  /*0020*/  PRMT R19, RZ, 0x7610, R19 ;  /* 0x00007610ff137816 */ /* 0x000fe20000000013 */
[----:B------:R-:W-:Y:S01]  /*0030*/  ULDC.64 UR4, c[0x0][0x118] ;  /* 0x0000460000047ab9 */ /* 0x000fe20000000a00 */
[----:B------:R-:W-:Y:S01]  /*0040*/  PRMT R18, RZ, 0x7610, R18 ;  /* 0x00007610ff127816 */ /* 0x000fe20000000012 */
[----:B------:R-:W1:Y:S01]  /*0050*/  S2R R5, SR_CTAID.X ;  /* 0x0000000000057919 */ /* 0x000e620000002500 */
[----:B------:R-:W-:Y:S01]  /*0060*/  PRMT R17, RZ, 0x7610, R17 ;  /* 0x00007610ff117816 */ /* 0x000fe20000000011 */
[----:B0-----:R-:W-:Y:S01]  /*0070*/  IMAD.SHL.U32 R0, R0, 0x8, RZ ;  /* 0x0000000800007824 */ /* 0x001fe200078e00ff */
[----:B-1----:R-:W-:-:S04]  /*0080*/  SHF.R.S32.HI R29, RZ, 0x15, R5 ;  /* 0x00000015ff1d7819 */ /* 0x002fc80000011405 */
[----:B------:R-:W-:Y:S02]  /*0090*/  LOP3.LUT R0, R0, 0x3f8, RZ, 0xc0, !PT ;  /* 0x000003f800007812 */ /* 0x000fe400078ec0ff */
[----:B------:R-:W-:-:S03]  /*00a0*/  SGXT R29, R29, 0x1 ;  /* 0x000000011d1d781a */ /* 0x000fc60000000200 */
[----:B------:R-:W-:-:S05]  /*00b0*/  IMAD R4, R5, 0x400, R0 ;  /* 0x0000040005047824 */ /* 0x000fca00078e0200 */
[----:B------:R-:W-:Y:S02]  /*00c0*/  SHF.R.S32.HI R3, RZ, 0x1f, R4 ;  /* 0x0000001fff037819 */ /* 0x000fe40000011404 */
[-C--:B------:R-:W-:Y:S02]  /*00d0*/  LEA.HI R2, R29, R4.reuse, RZ, 0x8 ;  /* 0x000000041d027211 */ /* 0x080fe400078f40ff */
[----:B------:R-:W-:Y:S02]  /*00e0*/  LEA.HI R34, R3, R4, RZ, 0x11 ;  /* 0x0000000403227211 */ /* 0x000fe400078f88ff */
[----:B------:R-:W-:Y:S02]  /*00f0*/  SHF.R.S32.HI R0, RZ, 0x8, R2 ;  /* 0x00000008ff007819 */ /* 0x000fe40000011402 */
[----:B------:R-:W-:Y:S02]  /*0100*/  SHF.R.S32.HI R5, RZ, 0x11, R34 ;  /* 0x00000011ff057819 */ /* 0x000fe40000011422 */
[----:B------:R-:W-:-:S02]  /*0110*/  LEA.HI R3, R0, R0, RZ, 0x9 ;  /* 0x0000000000037211 */ /* 0x000fc400078f48ff */
[----:B------:R-:W-:Y:S02]  /*0120*/  LOP3.LUT R6, R5, 0xffff, RZ, 0xc0, !PT ;  /* 0x0000ffff05067812 */ /* 0x000fe400078ec0ff */
[----:B------:R-:W-:Y:S02]  /*0130*/  LOP3.LUT R3, R3, 0xffe00, RZ, 0xc0, !PT ;  /* 0x000ffe0003037812 */ /* 0x000fe400078ec0ff */
[----:B------:R-:W-:Y:S02]  /*0140*/  LEA.HI R6, R6, R5, RZ, 0x11 ;  /* 0x0000000506067211 */ /* 0x000fe400078f88ff */
[----:B------:R-:W-:Y:S01]  /*0150*/  IADD3 R40, R4, 0x1, RZ ;  /* 0x0000000104287810 */ /* 0x000fe20007ffe0ff */
[----:B------:R-:W-:Y:S01]  /*0160*/  IMAD.IADD R3, R0, 0x1, -R3 ;  /* 0x0000000100037824 */ /* 0x000fe200078e0a03 */
[----:B------:R-:W-:-:S05]  /*0170*/  LOP3.LUT R6, R6, 0xfffe, RZ, 0xc0, !PT ;  /* 0x0000fffe06067812 */ /* 0x000fca00078ec0ff */
[----:B------:R-:W-:Y:S01]  /*0180*/  IMAD.MOV R7, RZ, RZ, -R6 ;  /* 0x000000ffff077224 */ /* 0x000fe200078e0a06 */
[----:B------:R-:W-:-:S04]  /*0190*/  LEA.HI R6, R29, R4, RZ, 0x12 ;  /* 0x000000041d067211 */ /* 0x000fc800078f90ff */
[----:B------:R-:W-:Y:S02]  /*01a0*/  PRMT R0, R7, 0x7710, RZ ;  /* 0x0000771007007816 */ /* 0x000fe400000000ff */
[----:B------:R-:W-:-:S03]  /*01b0*/  SHF.R.S32.HI R8, RZ, 0x12, R6 ;  /* 0x00000012ff087819 */ /* 0x000fc60000011406 */
[----:B------:R-:W-:Y:S01]  /*01c0*/  IMAD.IADD R6, R5, 0x1, R0 ;  /* 0x0000000105067824 */ /* 0x000fe200078e0200 */
[----:B------:R-:W-:Y:S01]  /*01d0*/  LOP3.LUT R5, R2, 0xffffff00, RZ, 0xc0, !PT ;  /* 0xffffff0002057812 */ /* 0x000fe200078ec0ff */
[----:B------:R-:W-:Y:S01]  /*01e0*/  IMAD R8, R3, 0x4, R8 ;  /* 0x0000000403087824 */ /* 0x000fe200078e0208 */
[----:B------:R-:W-:Y:S02]  /*01f0*/  LEA.HI R0, R29, R40, RZ, 0x8 ;  /* 0x000000281d007211 */ /* 0x000fe400078f40ff */
[----:B------:R-:W-:Y:S01]  /*0200*/  PRMT R6, R6, 0x9910, RZ ;  /* 0x0000991006067816 */ /* 0x000fe200000000ff */
[----:B------:R-:W-:Y:S01]  /*0210*/  IMAD.SHL.U32 R39, R8, 0x400, RZ ;  /* 0x0000040008277824 */ /* 0x000fe200078e00ff */
[----:B------:R-:W-:Y:S01]  /*0220*/  LOP3.LUT R3, R0, 0xffffff00, RZ, 0xc0, !PT ;  /* 0xffffff0000037812 */ /* 0x000fe200078ec0ff */
[----:B------:R-:W-:Y:S02]  /*0230*/  IMAD.IADD R52, R4, 0x1, -R5 ;  /* 0x0000000104347824 */ /* 0x000fe400078e0a05 */
[----:B------:R-:W-:Y:S01]  /*0240*/  IMAD.MOV.U32 R0, RZ, RZ, R6 ;  /* 0x000000ffff007224 */ /* 0x000fe200078e0006 */
[----:B------:R-:W-:Y:S01]  /*0250*/  SHF.R.S32.HI R25, RZ, 0x1f, R39 ;  /* 0x0000001fff197819 */ /* 0x000fe20000011427 */
[----:B------:R-:W-:Y:S01]  /*0260*/  IMAD.IADD R50, R40, 0x1, -R3 ;  /* 0x0000000128327824 */ /* 0x000fe200078e0a03 */
[----:B------:R-:W-:Y:S01]  /*0270*/  IADD3 R7, P0, R52, R39, RZ ;  /* 0x0000002734077210 */ /* 0x000fe20007f1e0ff */
[----:B------:R-:W-:-:S03]  /*0280*/  IMAD.SHL.U32 R0, R0, 0x100, RZ ;  /* 0x0000010000007824 */ /* 0x000fc600078e00ff */
[----:B------:R-:W-:Y:S02]  /*0290*/  LEA.HI.X.SX32 R9, R52, R25, 0x1, P0 ;  /* 0x0000001934097211 */ /* 0x000fe400000f0eff */
[----:B------:R-:W-:Y:S02]  /*02a0*/  SHF.R.S32.HI R2, RZ, 0x1f, R0 ;  /* 0x0000001fff027819 */ /* 0x000fe40000011400 */
[----:B------:R-:W-:Y:S02]  /*02b0*/  IADD3 R5, P0, R0, R7, RZ ;  /* 0x0000000700057210 */ /* 0x000fe40007f1e0ff */
[----:B------:R-:W-:Y:S02]  /*02c0*/  IADD3 R13, P1, R50, R39, RZ ;  /* 0x00000027320d7210 */ /* 0x000fe40007f3e0ff */
[----:B------:R-:W-:Y:S01]  /*02d0*/  LEA R8, P3, R7, c[0x0][0x160], 0x1 ;  /* 0x0000580007087a11 */ /* 0x000fe200078608ff */
[----:B------:R-:W-:Y:S01]  /*02e0*/  IMAD.X R14, R2, 0x1, R9, P0 ;  /* 0x00000001020e7824 */ /* 0x000fe200000e0609 */
[----:B------:R-:W-:-:S02]  /*02f0*/  LEA.HI.X.SX32 R15, R50, R25, 0x1, P1 ;  /* 0x00000019320f7211 */ /* 0x000fc400008f0eff */
[C---:B------:R-:W-:Y:S02]  /*0300*/  ISETP.GE.AND P0, PT, R52.reuse, 0x80, PT ;  /* 0x000000803400780c */ /* 0x040fe40003f06270 */
[----:B------:R-:W-:Y:S02]  /*0310*/  LEA R10, P1, R5, c[0x0][0x160], 0x1 ;  /* 0x00005800050a7a11 */ /* 0x000fe400078208ff */
[----:B------:R-:W-:Y:S02]  /*0320*/  LEA.HI.X R9, R7, c[0x0][0x164], R9, 0x1, P3 ;  /* 0x0000590007097a11 */ /* 0x000fe400018f0c09 */
[--C-:B------:R-:W-:Y:S02]  /*0330*/  LEA.HI.X R11, R5, c[0x0][0x164], R14.reuse, 0x1, P1 ;  /* 0x00005900050b7a11 */ /* 0x100fe400008f0c0e */
[----:B------:R-:W-:Y:S02]  /*0340*/  ISETP.GT.AND P1, PT, R52, 0x7f, PT ;  /* 0x0000007f3400780c */ /* 0x000fe40003f24270 */
[----:B------:R-:W-:-:S02]  /*0350*/  PRMT R14, RZ, 0x7610, R14 ;  /* 0x00007610ff0e7816 */ /* 0x000fc4000000000e */
[----:B------:R-:W-:Y:S01]  /*0360*/  IADD3 R3, P2, R0, R13, RZ ;  /* 0x0000000d00037210 */ /* 0x000fe20007f5e0ff */
[----:B------:R0:W2:Y:S01]  /*0370*/  @!P0 LDG.E.U16 R19, [R10.64+0x100] ;  /* 0x000100040a138981 */ /* 0x0000a2000c1e1500 */
[C---:B------:R-:W-:Y:S02]  /*0380*/  ISETP.GE.AND P5, PT, R50.reuse, 0x80, PT ;  /* 0x000000803200780c */ /* 0x040fe40003fa6270 */
[----:B------:R-:W-:Y:S01]  /*0390*/  ISETP.GT.AND P6, PT, R50, 0x7f, PT ;  /* 0x0000007f3200780c */ /* 0x000fe20003fc4270 */
[----:B------:R-:W3:Y:S01]  /*03a0*/  @!P0 LDG.E.U16 R18, [R8.64+0x500] ;  /* 0x0005000408128981 */ /* 0x000ee2000c1e1500 */
[----:B------:R-:W-:Y:S01]  /*03b0*/  IMAD.X R12, R2, 0x1, R15, P2 ;  /* 0x00000001020c7824 */ /* 0x000fe200010e060f */
[----:B------:R-:W-:Y:S02]  /*03c0*/  LEA R6, P2, R3, c[0x0][0x160], 0x1 ;  /* 0x0000580003067a11 */ /* 0x000fe400078408ff */
[----:B------:R-:W4:Y:S01]  /*03d0*/  @P1 LDG.E.U16 R17, [R8.64+0x300] ;  /* 0x0003000408111981 */ /* 0x000f22000c1e1500 */
[----:B------:R-:W-:-:S02]  /*03e0*/  PRMT R5, RZ, 0x7610, R5 ;  /* 0x00007610ff057816 */ /* 0x000fc40000000005 */
[----:B------:R-:W-:Y:S01]  /*03f0*/  PRMT R16, RZ, 0x7610, R16 ;  /* 0x00007610ff107816 */ /* 0x000fe20000000010 */
[----:B------:R0:W5:Y:S01]  /*0400*/  @P1 LDG.E.U16 R14, [R10.64+-0x100] ;  /* 0xffff00040a0e1981 */ /* 0x000162000c1e1500 */
[----:B------:R-:W-:Y:S02]  /*0410*/  LEA.HI.X R7, R3, c[0x0][0x164], R12, 0x1, P2 ;  /* 0x0000590003077a11 */ /* 0x000fe400010f0c0c */
[----:B------:R-:W-:-:S03]  /*0420*/  LEA R20, P2, R13, c[0x0][0x160], 0x1 ;  /* 0x000058000d147a11 */ /* 0x000fc600078408ff */
[----:B------:R1:W5:Y:S01]  /*0430*/  @!P5 LDG.E.U16 R5, [R6.64+0x100] ;  /* 0x000100040605d981 */ /* 0x000362000c1e1500 */
[----:B------:R-:W-:-:S03]  /*0440*/  LEA.HI.X R21, R13, c[0x0][0x164], R15, 0x1, P2 ;  /* 0x000059000d157a11 */ /* 0x000fc600010f0c0f */
[----:B------:R1:W5:Y:S01]  /*0450*/  @P6 LDG.E.U16 R16, [R6.64+-0x100] ;  /* 0xffff000406106981 */ /* 0x000362000c1e1500 */
[----:B------:R-:W-:Y:S02]  /*0460*/  PRMT R15, RZ, 0x7610, R15 ;  /* 0x00007610ff0f7816 */ /* 0x000fe4000000000f */
[----:B------:R-:W-:-:S04]  /*0470*/  PRMT R13, RZ, 0x7610, R13 ;  /* 0x00007610ff0d7816 */ /* 0x000fc8000000000d */
[----:B------:R-:W5:Y:S04]  /*0480*/  @!P5 LDG.E.U16 R15, [R20.64+0x500] ;  /* 0x00050004140fd981 */ /* 0x000f68000c1e1500 */
[----:B------:R-:W5:Y:S01]  /*0490*/  @P6 LDG.E.U16 R13, [R20.64+0x300] ;  /* 0x00030004140d6981 */ /* 0x000f62000c1e1500 */
[----:B------:R-:W-:-:S04]  /*04a0*/  IADD3 R38, R4, 0x2, RZ ;  /* 0x0000000204267810 */ /* 0x000fc80007ffe0ff */
[----:B------:R-:W-:Y:S02]  /*04b0*/  LEA.HI R3, R29, R38, RZ, 0x8 ;  /* 0x000000261d037211 */ /* 0x000fe400078f40ff */
[----:B------:R-:W-:Y:S02]  /*04c0*/  IADD3 R46, R4, 0x3, RZ ;  /* 0x00000003042e7810 */ /* 0x000fe40007ffe0ff */
[----:B0-----:R-:W-:Y:S02]  /*04d0*/  LOP3.LUT R11, R3, 0xffffff00, RZ, 0xc0, !PT ;  /* 0xffffff00030b7812 */ /* 0x001fe400078ec0ff */
[----:B------:R-:W-:-:S03]  /*04e0*/  LEA.HI R3, R29, R46, RZ, 0x8 ;  /* 0x0000002e1d037211 */ /* 0x000fc600078f40ff */
[----:B------:R-:W-:Y:S01]  /*04f0*/  IMAD.IADD R44, R38, 0x1, -R11 ;  /* 0x00000001262c7824 */ /* 0x000fe200078e0a0b */
[----:B------:R-:W-:-:S04]  /*0500*/  LOP3.LUT R3, R3, 0xffffff00, RZ, 0xc0, !PT ;  /* 0xffffff0003037812 */ /* 0x000fc800078ec0ff */
[----:B------:R-:W-:Y:S01]  /*0510*/  IADD3 R11, P2, R44, R39, RZ ;  /* 0x000000272c0b7210 */ /* 0x000fe20007f5e0ff */
[----:B------:R-:W-:-:S03]  /*0520*/  IMAD.IADD R26, R46, 0x1, -R3 ;  /* 0x000000012e1a7824 */ /* 0x000fc600078e0a03 */
[----:B------:R-:W-:Y:S02]  /*0530*/  LEA.HI.X.SX32 R3, R44, R25, 0x1, P2 ;  /* 0x000000192c037211 */ /* 0x000fe400010f0eff */
[----:B-1----:R-:W-:Y:S02]  /*0540*/  IADD3 R7, P2, R0, R11, RZ ;  /* 0x0000000b00077210 */ /* 0x002fe40007f5e0ff */
[----:B------:R-:W-:Y:S02]  /*0550*/  LEA R56, P3, R11, c[0x0][0x160], 0x1 ;  /* 0x000058000b387a11 */ /* 0x000fe400078608ff */
[----:B------:R-:W-:Y:S01]  /*0560*/  IADD3 R27, P4, R26, R39, RZ ;  /* 0x000000271a1b7210 */ /* 0x000fe20007f9e0ff */
[--C-:B------:R-:W-:Y:S01]  /*0570*/  IMAD.X R10, R2, 0x1, R3.reuse, P2 ;  /* 0x00000001020a7824 */ /* 0x100fe200010e0603 */
[----:B------:R-:W-:Y:S02]  /*0580*/  LEA R6, P2, R7, c[0x0][0x160], 0x1 ;  /* 0x0000580007067a11 */ /* 0x000fe400078408ff */
[----:B------:R-:W-:-:S02]  /*0590*/  LEA.HI.X R57, R11, c[0x0][0x164], R3, 0x1, P3 ;  /* 0x000059000b397a11 */ /* 0x000fc400018f0c03 */
[----:B------:R-:W-:Y:S02]  /*05a0*/  LEA.HI.X.SX32 R22, R26, R25, 0x1, P4 ;  /* 0x000000191a167211 */ /* 0x000fe400020f0eff */
[----:B------:R-:W-:Y:S02]  /*05b0*/  IADD3 R3, P4, R0, R27, RZ ;  /* 0x0000001b00037210 */ /* 0x000fe40007f9e0ff */
[----:B------:R-:W-:Y:S02]  /*05c0*/  LEA.HI.X R7, R7, c[0x0][0x164], R10, 0x1, P2 ;  /* 0x0000590007077a11 */ /* 0x000fe400010f0c0a */
[----:B------:R-:W-:Y:S01]  /*05d0*/  ISETP.GE.AND P3, PT, R44, 0x80, PT ;  /* 0x000000802c00780c */ /* 0x000fe20003f66270 */
[----:B------:R-:W-:Y:S01]  /*05e0*/  IMAD.X R12, R2, 0x1, R22, P4 ;  /* 0x00000001020c7824 */ /* 0x000fe200020e0616 */
[----:B------:R-:W-:Y:S02]  /*05f0*/  ISETP.GT.AND P2, PT, R44, 0x7f, PT ;  /* 0x0000007f2c00780c */ /* 0x000fe40003f44270 */
[----:B------:R-:W-:-:S02]  /*0600*/  LEA R10, P4, R3, c[0x0][0x160], 0x1 ;  /* 0x00005800030a7a11 */ /* 0x000fc400078808ff */
[----:B------:R-:W-:Y:S02]  /*0610*/  PRMT R23, RZ, 0x7610, R23 ;  /* 0x00007610ff177816 */ /* 0x000fe40000000017 */
[----:B------:R-:W-:Y:S02]  /*0620*/  LEA.HI.X R11, R3, c[0x0][0x164], R12, 0x1, P4 ;  /* 0x00005900030b7a11 */ /* 0x000fe400020f0c0c */
[----:B------:R-:W-:Y:S02]  /*0630*/  PRMT R3, RZ, 0x7610, R3 ;  /* 0x00007610ff037816 */ /* 0x000fe40000000003 */
[C---:B------:R-:W-:Y:S01]  /*0640*/  LEA R54, P4, R27.reuse, c[0x0][0x160], 0x1 ;  /* 0x000058001b367a11 */ /* 0x040fe200078808ff */
[----:B------:R0:W5:Y:S01]  /*0650*/  @!P3 LDG.E.U16 R23, [R6.64+0x100] ;  /* 0x000100040617b981 */ /* 0x000162000c1e1500 */
[----:B------:R-:W-:Y:S02]  /*0660*/  IADD3 R12, R4, 0x4, RZ ;  /* 0x00000004040c7810 */ /* 0x000fe40007ffe0ff */
[----:B------:R-:W-:Y:S01]  /*0670*/  LEA.HI.X R55, R27, c[0x0][0x164], R22, 0x1, P4 ;  /* 0x000059001b377a11 */ /* 0x000fe200020f0c16 */
[----:B------:R0:W5:Y:S01]  /*0680*/  @P2 LDG.E.U16 R3, [R6.64+-0x100] ;  /* 0xffff000406032981 */ /* 0x000162000c1e1500 */
[----:B------:R-:W-:-:S02]  /*0690*/  PRMT R27, RZ, 0x7610, R27 ;  /* 0x00007610ff1b7816 */ /* 0x000fc4000000001b */
[----:B------:R-:W-:-:S04]  /*06a0*/  PRMT R22, RZ, 0x7610, R22 ;  /* 0x00007610ff167816 */ /* 0x000fc80000000016 */
[----:B------:R-:W5:Y:S04]  /*06b0*/  @!P3 LDG.E.U16 R27, [R56.64+0x500] ;  /* 0x00050004381bb981 */ /* 0x000f68000c1e1500 */
[----:B------:R-:W5:Y:S01]  /*06c0*/  @P2 LDG.E.U16 R22, [R56.64+0x300] ;  /* 0x0003000438162981 */ /* 0x000f62000c1e1500 */
[----:B------:R-:W-:Y:S02]  /*06d0*/  PRMT R35, RZ, 0x7610, R35 ;  /* 0x00007610ff237816 */ /* 0x000fe40000000023 */
[----:B------:R-:W-:Y:S02]  /*06e0*/  PRMT R33, RZ, 0x7610, R33 ;  /* 0x00007610ff217816 */ /* 0x000fe40000000021 */
[----:B------:R-:W-:Y:S02]  /*06f0*/  PRMT R32, RZ, 0x7610, R32 ;  /* 0x00007610ff207816 */ /* 0x000fe40000000020 */
[----:B--2---:R-:W-:-:S02]  /*0700*/  SEL R24, R19, RZ, !P0 ;  /* 0x000000ff13187207 */ /* 0x004fc40004000000 */
[----:B---3--:R-:W-:-:S03]  /*0710*/  SEL R28, R18, RZ, !P0 ;  /* 0x000000ff121c7207 */ /* 0x008fc60004000000 */
[----:B------:R-:W-:Y:S01]  /*0720*/  IMAD.U32 R18, R24, 0x10000, RZ ;  /* 0x0001000018127824 */ /* 0x000fe200078e00ff */
[----:B----4-:R-:W-:Y:S02]  /*0730*/  SEL R24, R17, RZ, P1 ;  /* 0x000000ff11187207 */ /* 0x010fe40000800000 */
[----:B-----5:R-:W-:Y:S01]  /*0740*/  SEL R17, R14, RZ, P1 ;  /* 0x000000ff0e117207 */ /* 0x020fe20000800000 */
[----:B------:R-:W-:Y:S01]  /*0750*/  FADD R14, RZ, -R18 ;  /* 0x80000012ff0e7221 */ /* 0x000fe20000000000 */
[----:B------:R-:W-:-:S03]  /*0760*/  LEA.HI R19, R29, R12, RZ, 0x8 ;  /* 0x0000000c1d137211 */ /* 0x000fc600078f40ff */
[----:B0-----:R-:W-:Y:S01]  /*0770*/  IMAD.U32 R6, R17, 0x10000, RZ ;  /* 0x0001000011067824 */ /* 0x001fe200078e00ff */
[----:B------:R-:W-:Y:S02]  /*0780*/  SEL R49, R5, RZ, !P5 ;  /* 0x000000ff05317207 */ /* 0x000fe40006800000 */
[----:B------:R-:W-:Y:S02]  /*0790*/  LOP3.LUT R19, R19, 0xffffff00, RZ, 0xc0, !PT ;  /* 0xffffff0013137812 */ /* 0x000fe400078ec0ff */
[----:B------:R-:W-:Y:S02]  /*07a0*/  @P0 FSEL R14, R6, RZ, P1 ;  /* 0x000000ff060e0208 */ /* 0x000fe40000800000 */
[----:B------:R-:W-:Y:S01]  /*07b0*/  SEL R6, R16, RZ, P6 ;  /* 0x000000ff10067207 */ /* 0x000fe20003000000 */
[----:B------:R-:W-:Y:S02]  /*07c0*/  IMAD.U32 R7, R28, 0x10000, RZ ;  /* 0x000100001c077824 */ /* 0x000fe400078e00ff */
[----:B------:R-:W-:-:S02]  /*07d0*/  IMAD.U32 R17, R24, 0x10000, RZ ;  /* 0x0001000018117824 */ /* 0x000fc400078e00ff */
[----:B------:R-:W-:Y:S02]  /*07e0*/  IMAD.U32 R49, R49, 0x10000, RZ ;  /* 0x0001000031317824 */ /* 0x000fe400078e00ff */
[----:B------:R-:W-:Y:S01]  /*07f0*/  IMAD.U32 R6, R6, 0x10000, RZ ;  /* 0x0001000006067824 */ /* 0x000fe200078e00ff */
[----:B------:R-:W-:Y:S01]  /*0800*/  FADD R5, RZ, -R7 ;  /* 0x80000007ff057221 */ /* 0x000fe20000000000 */
[----:B------:R-:W-:Y:S01]  /*0810*/  IMAD.IADD R24, R12, 0x1, -R19 ;  /* 0x000000010c187824 */ /* 0x000fe200078e0a13 */
[----:B------:R-:W-:Y:S01]  /*0820*/  @P0 FSEL R5, R17, RZ, P1 ;  /* 0x000000ff11050208 */ /* 0x000fe20000800000 */
[----:B------:R-:W-:Y:S01]  /*0830*/  FADD R49, RZ, -R49 ;  /* 0x80000031ff317221 */ /* 0x000fe20000000000 */
[C---:B------:R-:W-:Y:S02]  /*0840*/  ISETP.GE.AND P0, PT, R26.reuse, 0x80, PT ;  /* 0x000000801a00780c */ /* 0x040fe40003f06270 */
[----:B------:R-:W-:Y:S02]  /*0850*/  ISETP.GT.AND P1, PT, R26, 0x7f, PT ;  /* 0x0000007f1a00780c */ /* 0x000fe40003f24270 */
[----:B------:R-:W-:-:S02]  /*0860*/  SEL R45, R15, RZ, !P5 ;  /* 0x000000ff0f2d7207 */ /* 0x000fc40006800000 */
[----:B------:R-:W-:Y:S02]  /*0870*/  @P5 FSEL R49, R6, RZ, P6 ;  /* 0x000000ff06315208 */ /* 0x000fe40003000000 */
[C---:B------:R-:W-:Y:S02]  /*0880*/  IADD3 R15, P4, R24.reuse, R39, RZ ;  /* 0x00000027180f7210 */ /* 0x040fe40007f9e0ff */
[----:B------:R-:W-:Y:S01]  /*0890*/  SEL R6, R13, RZ, P6 ;  /* 0x000000ff0d067207 */ /* 0x000fe20003000000 */
[----:B------:R-:W-:Y:S01]  /*08a0*/  IMAD.U32 R45, R45, 0x10000, RZ ;  /* 0x000100002d2d7824 */ /* 0x000fe200078e00ff */
[----:B------:R-:W-:Y:S02]  /*08b0*/  LEA.HI.X.SX32 R28, R24, R25, 0x1, P4 ;  /* 0x00000019181c7211 */ /* 0x000fe400020f0eff */
[----:B------:R-:W-:Y:S01]  /*08c0*/  PRMT R18, RZ, 0x7610, R18 ;  /* 0x00007610ff127816 */ /* 0x000fe20000000012 */
[----:B------:R-:W-:Y:S01]  /*08d0*/  IMAD.U32 R6, R6, 0x10000, RZ ;  /* 0x0001000006067824 */ /* 0x000fe200078e00ff */
[----:B------:R-:W-:Y:S01]  /*08e0*/  IADD3 R7, P4, R0, R15, RZ ;  /* 0x0000000f00077210 */ /* 0x000fe20007f9e0ff */
[----:B------:R-:W-:Y:S01]  /*08f0*/  FADD R45, RZ, -R45 ;  /* 0x8000002dff2d7221 */ /* 0x000fe20000000000 */
[----:B------:R0:W2:Y:S02]  /*0900*/  @P1 LDG.E.U16 R35, [R10.64+-0x100] ;  /* 0xffff00040a231981 */ /* 0x0000a4000c1e1500 */
[----:B------:R-:W-:Y:S01]  /*0910*/  @P5 FSEL R45, R6, RZ, P6 ;  /* 0x000000ff062d5208 */ /* 0x000fe20003000000 */
[----:B------:R-:W-:Y:S01]  /*0920*/  IMAD.X R16, R2, 0x1, R28, P4 ;  /* 0x0000000102107824 */ /* 0x000fe200020e061c */
[----:B------:R0:W3:Y:S01]  /*0930*/  @!P0 LDG.E.U16 R18, [R10.64+0x100] ;  /* 0x000100040a128981 */ /* 0x0000e2000c1e1500 */
[----:B------:R-:W-:-:S02]  /*0940*/  ISETP.GE.AND P5, PT, R24, 0x80, PT ;  /* 0x000000801800780c */ /* 0x000fc40003fa6270 */
[----:B------:R-:W-:Y:S02]  /*0950*/  ISETP.GT.AND P4, PT, R24, 0x7f, PT ;  /* 0x0000007f1800780c */ /* 0x000fe40003f84270 */
[C---:B------:R-:W-:Y:S02]  /*0960*/  LEA R6, P6, R7.reuse, c[0x0][0x160], 0x1 ;  /* 0x0000580007067a11 */ /* 0x040fe400078c08ff */
[----:B------:R-:W-:Y:S02]  /*0970*/  PRMT R13, RZ, 0x7610, R13 ;  /* 0x00007610ff0d7816 */ /* 0x000fe4000000000d */
[----:B------:R-:W-:Y:S02]  /*0980*/  PRMT R19, RZ, 0x7610, R19 ;  /* 0x00007610ff137816 */ /* 0x000fe40000000013 */
[----:B------:R-:W-:Y:S02]  /*0990*/  PRMT R17, RZ, 0x7610, R17 ;  /* 0x00007610ff117816 */ /* 0x000fe40000000011 */
[----:B------:R-:W-:Y:S01]  /*09a0*/  LEA.HI.X R7, R7, c[0x0][0x164], R16, 0x1, P6 ;  /* 0x0000590007077a11 */ /* 0x000fe200030f0c10 */
[----:B------:R-:W4:Y:S04]  /*09b0*/  @!P0 LDG.E.U16 R13, [R54.64+0x500] ;  /* 0x00050004360d8981 */ /* 0x000f28000c1e1500 */
[----:B------:R-:W5:Y:S04]  /*09c0*/  @P1 LDG.E.U16 R19, [R54.64+0x300] ;  /* 0x0003000436131981 */ /* 0x000f68000c1e1500 */
[----:B------:R1:W5:Y:S04]  /*09d0*/  @!P5 LDG.E.U16 R17, [R6.64+0x100] ;  /* 0x000100040611d981 */ /* 0x000368000c1e1500 */
[----:B------:R1:W5:Y:S01]  /*09e0*/  @P4 LDG.E.U16 R33, [R6.64+-0x100] ;  /* 0xffff000406214981 */ /* 0x000362000c1e1500 */
[----:B------:R-:W-:-:S04]  /*09f0*/  LEA R30, P6, R15, c[0x0][0x160], 0x1 ;  /* 0x000058000f1e7a11 */ /* 0x000fc800078c08ff */
[----:B------:R-:W-:Y:S02]  /*0a00*/  LEA.HI.X R31, R15, c[0x0][0x164], R28, 0x1, P6 ;  /* 0x000059000f1f7a11 */ /* 0x000fe400030f0c1c */
[----:B------:R-:W-:-:S03]  /*0a10*/  PRMT R15, RZ, 0x7610, R15 ;  /* 0x00007610ff0f7816 */ /* 0x000fc6000000000f */
[----:B------:R-:W5:Y:S04]  /*0a20*/  @P4 LDG.E.U16 R32, [R30.64+0x300] ;  /* 0x000300041e204981 */ /* 0x000f68000c1e1500 */
[----:B------:R-:W5:Y:S01]  /*0a30*/  @!P5 LDG.E.U16 R15, [R30.64+0x500] ;  /* 0x000500041e0fd981 */ /* 0x000f62000c1e1500 */
[----:B0-----:R-:W-:-:S04]  /*0a40*/  LEA.HI R10, R29, R40, RZ, 0x11 ;  /* 0x000000281d0a7211 */ /* 0x001fc800078f88ff */
[----:B------:R-:W-:Y:S02]  /*0a50*/  LOP3.LUT R11, R10, 0xfffe0000, RZ, 0xc0, !PT ;  /* 0xfffe00000a0b7812 */ /* 0x000fe400078ec0ff */
[C---:B------:R-:W-:Y:S02]  /*0a60*/  LEA.HI R10, R29.reuse, R38, RZ, 0x11 ;  /* 0x000000261d0a7211 */ /* 0x040fe400078f88ff */
[C---:B------:R-:W-:Y:S02]  /*0a70*/  LEA.HI R16, R29.reuse, R46, RZ, 0x11 ;  /* 0x0000002e1d107211 */ /* 0x040fe400078f88ff */
[----:B-1----:R-:W-:Y:S02]  /*0a80*/  LOP3.LUT R7, R10, 0xfffe0000, RZ, 0xc0, !PT ;  /* 0xfffe00000a077812 */ /* 0x002fe400078ec0ff */
[----:B------:R-:W-:Y:S01]  /*0a90*/  LEA.HI R10, R29, R12, RZ, 0x11 ;  /* 0x0000000c1d0a7211 */ /* 0x000fe200078f88ff */
[----:B------:R-:W-:Y:S01]  /*0aa0*/  IMAD.IADD R40, R40, 0x1, -R11 ;  /* 0x0000000128287824 */ /* 0x000fe200078e0a0b */
[----:B------:R-:W-:Y:S01]  /*0ab0*/  IADD3 R6, R4, 0x5, RZ ;  /* 0x0000000504067810 */ /* 0x000fe20007ffe0ff */
[----:B------:R-:W-:Y:S01]  /*0ac0*/  IMAD.IADD R38, R38, 0x1, -R7 ;  /* 0x0000000126267824 */ /* 0x000fe200078e0a07 */
[----:B------:R-:W-:-:S02]  /*0ad0*/  LOP3.LUT R11, R16, 0xfffe0000, RZ, 0xc0, !PT ;  /* 0xfffe0000100b7812 */ /* 0x000fc400078ec0ff */
[----:B------:R-:W-:Y:S02]  /*0ae0*/  LOP3.LUT R43, R10, 0xfffe0000, RZ, 0xc0, !PT ;  /* 0xfffe00000a2b7812 */ /* 0x000fe400078ec0ff */
[CC--:B------:R-:W-:Y:S02]  /*0af0*/  LEA.HI R7, R29.reuse, R6.reuse, RZ, 0x8 ;  /* 0x000000061d077211 */ /* 0x0c0fe400078f40ff */
[----:B------:R-:W-:Y:S01]  /*0b00*/  LEA.HI R10, R29, R6, RZ, 0x11 ;  /* 0x000000061d0a7211 */ /* 0x000fe200078f88ff */
[----:B------:R-:W-:Y:S01]  /*0b10*/  IMAD.IADD R46, R46, 0x1, -R11 ;  /* 0x000000012e2e7824 */ /* 0x000fe200078e0a0b */
[----:B------:R-:W-:Y:S02]  /*0b20*/  LOP3.LUT R7, R7, 0xffffff00, RZ, 0xc0, !PT ;  /* 0xffffff0007077812 */ /* 0x000fe400078ec0ff */
[----:B------:R-:W-:Y:S02]  /*0b30*/  LOP3.LUT R11, R10, 0xfffe0000, RZ, 0xc0, !PT ;  /* 0xfffe00000a0b7812 */ /* 0x000fe400078ec0ff */
[----:B------:R-:W-:Y:S01]  /*0b40*/  IADD3 R10, R4, 0x6, RZ ;  /* 0x00000006040a7810 */ /* 0x000fe20007ffe0ff */
[----:B------:R-:W-:-:S02]  /*0b50*/  IMAD.IADD R43, R12, 0x1, -R43 ;  /* 0x000000010c2b7824 */ /* 0x000fc400078e0a2b */
[C---:B------:R-:W-:Y:S02]  /*0b60*/  IMAD.IADD R48, R6.reuse, 0x1, -R7 ;  /* 0x0000000106307824 */ /* 0x040fe400078e0a07 */
[----:B------:R-:W-:Y:S01]  /*0b70*/  IMAD.IADD R12, R6, 0x1, -R11 ;  /* 0x00000001060c7824 */ /* 0x000fe200078e0a0b */
[CC--:B------:R-:W-:Y:S02]  /*0b80*/  LEA.HI R6, R29.reuse, R10.reuse, RZ, 0x8 ;  /* 0x0000000a1d067211 */ /* 0x0c0fe400078f40ff */
[----:B------:R-:W-:Y:S02]  /*0b90*/  LEA.HI R11, R29, R10, RZ, 0x11 ;  /* 0x0000000a1d0b7211 */ /* 0x000fe400078f88ff */
[----:B------:R-:W-:Y:S02]  /*0ba0*/  LOP3.LUT R7, R6, 0xffffff00, RZ, 0xc0, !PT ;  /* 0xffffff0006077812 */ /* 0x000fe400078ec0ff */
[----:B------:R-:W-:Y:S02]  /*0bb0*/  IADD3 R6, R4, 0x7, RZ ;  /* 0x0000000704067810 */ /* 0x000fe40007ffe0ff */
[----:B------:R-:W-:Y:S01]  /*0bc0*/  LOP3.LUT R11, R11, 0xfffe0000, RZ, 0xc0, !PT ;  /* 0xfffe00000b0b7812 */ /* 0x000fe200078ec0ff */
[----:B------:R-:W-:Y:S01]  /*0bd0*/  IMAD.IADD R28, R10, 0x1, -R7 ;  /* 0x000000010a1c7824 */ /* 0x000fe200078e0a07 */
[----:B------:R-:W-:-:S02]  /*0be0*/  LEA.HI R7, R29, R6, RZ, 0x8 ;  /* 0x000000061d077211 */ /* 0x000fc400078f40ff */
[----:B------:R-:W-:Y:S01]  /*0bf0*/  LEA.HI R29, R29, R6, RZ, 0x11 ;  /* 0x000000061d1d7211 */ /* 0x000fe200078f88ff */
[----:B------:R-:W-:Y:S01]  /*0c00*/  IMAD.IADD R11, R10, 0x1, -R11 ;  /* 0x000000010a0b7824 */ /* 0x000fe200078e0a0b */
[----:B------:R-:W-:Y:S02]  /*0c10*/  LOP3.LUT R7, R7, 0xffffff00, RZ, 0xc0, !PT ;  /* 0xffffff0007077812 */ /* 0x000fe400078ec0ff */
[----:B------:R-:W-:Y:S02]  /*0c20*/  LOP3.LUT R29, R29, 0xfffe0000, RZ, 0xc0, !PT ;  /* 0xfffe00001d1d7812 */ /* 0x000fe400078ec0ff */
[----:B------:R-:W-:Y:S02]  /*0c30*/  SEL R10, R27, RZ, !P3 ;  /* 0x000000ff1b0a7207 */ /* 0x000fe40005800000 */
[----:B------:R-:W-:Y:S02]  /*0c40*/  SEL R23, R23, RZ, !P3 ;  /* 0x000000ff17177207 */ /* 0x000fe40005800000 */
[----:B------:R-:W-:Y:S01]  /*0c50*/  SEL R27, R3, RZ, P2 ;  /* 0x000000ff031b7207 */ /* 0x000fe20001000000 */
[----:B------:R-:W-:-:S02]  /*0c60*/  IMAD.IADD R16, R6, 0x1, -R7 ;  /* 0x0000000106107824 */ /* 0x000fc400078e0a07 */
[----:B------:R-:W-:Y:S01]  /*0c70*/  IMAD.IADD R6, R6, 0x1, -R29 ;  /* 0x0000000106067824 */ /* 0x000fe200078e0a1d */
[----:B------:R-:W-:Y:S01]  /*0c80*/  SEL R29, R22, RZ, P2 ;  /* 0x000000ff161d7207 */ /* 0x000fe20001000000 */
[----:B------:R-:W-:Y:S01]  /*0c90*/  IMAD.U32 R23, R23, 0x10000, RZ ;  /* 0x0001000017177824 */ /* 0x000fe200078e00ff */
[----:B------:R0:W5:Y:S01]  /*0ca0*/  LDG.E.U16 R7, [R8.64+0x400] ;  /* 0x0004000408077981 */ /* 0x000162000c1e1500 */
[----:B------:R-:W-:Y:S01]  /*0cb0*/  IMAD.U32 R22, R27, 0x10000, RZ ;  /* 0x000100001b167824 */ /* 0x000fe200078e00ff */
[C---:B------:R-:W-:Y:S01]  /*0cc0*/  IADD3 R27, P6, R48.reuse, R39, RZ ;  /* 0x00000027301b7210 */ /* 0x040fe20007fde0ff */
[----:B------:R-:W-:Y:S01]  /*0cd0*/  FADD R3, RZ, -R23 ;  /* 0x80000017ff037221 */ /* 0x000fe20000000000 */
[----:B------:R-:W-:Y:S02]  /*0ce0*/  IMAD.U32 R23, R29, 0x10000, RZ ;  /* 0x000100001d177824 */ /* 0x000fe400078e00ff */
[----:B------:R-:W-:Y:S02]  /*0cf0*/  LEA.HI.X.SX32 R29, R48, R25, 0x1, P6 ;  /* 0x00000019301d7211 */ /* 0x000fe400030f0eff */
[----:B0-----:R-:W-:Y:S01]  /*0d00*/  IADD3 R8, P6, R0, R27, RZ ;  /* 0x0000001b00087210 */ /* 0x001fe20007fde0ff */
[----:B------:R-:W-:Y:S01]  /*0d10*/  IMAD.U32 R10, R10, 0x10000, RZ ;  /* 0x000100000a0a7824 */ /* 0x000fe200078e00ff */
[----:B------:R-:W-:-:S03]  /*0d20*/  @P3 FSEL R3, R22, RZ, P2 ;  /* 0x000000ff16033208 */ /* 0x000fc60001000000 */
[----:B------:R-:W-:Y:S01]  /*0d30*/  IMAD.X R9, R2, 0x1, R29, P6 ;  /* 0x0000000102097824 */ /* 0x000fe200030e061d */
[----:B------:R-:W-:Y:S01]  /*0d40*/  LEA R22, P6, R8, c[0x0][0x160], 0x1 ;  /* 0x0000580008167a11 */ /* 0x000fe200078c08ff */
[----:B------:R-:W-:Y:S01]  /*0d50*/  FADD R10, RZ, -R10 ;  /* 0x8000000aff0a7221 */ /* 0x000fe20000000000 */
[----:B------:R-:W-:Y:S02]  /*0d60*/  @P3 FSEL R10, R23, RZ, P2 ;  /* 0x000000ff170a3208 */ /* 0x000fe40001000000 */
[----:B------:R-:W-:Y:S02]  /*0d70*/  LEA.HI.X R23, R8, c[0x0][0x164], R9, 0x1, P6 ;  /* 0x0000590008177a11 */ /* 0x000fe400030f0c09 */
[C---:B------:R-:W-:Y:S01]  /*0d80*/  ISETP.GE.AND P3, PT, R48.reuse, 0x80, PT ;  /* 0x000000803000780c */ /* 0x040fe20003f66270 */
[----:B------:R0:W5:Y:S01]  /*0d90*/  LDG.E.U16 R9, [R20.64+0x400] ;  /* 0x0004000414097981 */ /* 0x000162000c1e1500 */
[----:B------:R-:W-:Y:S02]  /*0da0*/  ISETP.GT.AND P2, PT, R48, 0x7f, PT ;  /* 0x0000007f3000780c */ /* 0x000fe40003f44270 */
[----:B------:R-:W-:-:S02]  /*0db0*/  PRMT R36, RZ, 0x7610, R36 ;  /* 0x00007610ff247816 */ /* 0x000fc40000000024 */
[----:B------:R-:W-:-:S07]  /*0dc0*/  PRMT R42, RZ, 0x7610, R42 ;  /* 0x00007610ff2a7816 */ /* 0x000fce000000002a */
[----:B------:R1:W5:Y:S04]  /*0dd0*/  @!P3 LDG.E.U16 R36, [R22.64+0x100] ;  /* 0x000100041624b981 */ /* 0x000368000c1e1500 */
[----:B------:R1:W5:Y:S01]  /*0de0*/  @P2 LDG.E.U16 R42, [R22.64+-0x100] ;  /* 0xffff0004162a2981 */ /* 0x000362000c1e1500 */
[----:B------:R-:W-:Y:S02]  /*0df0*/  PRMT R51, RZ, 0x7610, R51 ;  /* 0x00007610ff337816 */ /* 0x000fe40000000033 */
[CC--:B------:R-:W-:Y:S02]  /*0e00*/  IADD3 R26, R0.reuse, R39.reuse, R26 ;  /* 0x00000027001a7210 */ /* 0x0c0fe40007ffe01a */
[CC--:B------:R-:W-:Y:S02]  /*0e10*/  IADD3 R24, R0.reuse, R39.reuse, R24 ;  /* 0x0000002700187210 */ /* 0x0c0fe40007ffe018 */
[----:B------:R-:W-:-:S02]  /*0e20*/  IADD3 R48, R0, R39, R48 ;  /* 0x0000002700307210 */ /* 0x000fc40007ffe030 */
[----:B------:R-:W-:Y:S02]  /*0e30*/  PRMT R47, RZ, 0x7610, R47 ;  /* 0x00007610ff2f7816 */ /* 0x000fe4000000002f */
[----:B------:R-:W-:Y:S02]  /*0e40*/  PRMT R41, RZ, 0x7610, R41 ;  /* 0x00007610ff297816 */ /* 0x000fe40000000029 */
[----:B------:R-:W-:Y:S02]  /*0e50*/  PRMT R37, RZ, 0x7610, R37 ;  /* 0x00007610ff257816 */ /* 0x000fe40000000025 */
[----:B--2---:R-:W-:Y:S02]  /*0e60*/  SEL R8, R35, RZ, P1 ;  /* 0x000000ff23087207 */ /* 0x004fe40000800000 */
[----:B---3--:R-:W-:-:S03]  /*0e70*/  SEL R18, R18, RZ, !P0 ;  /* 0x000000ff12127207 */ /* 0x008fc60004000000 */
[----:B------:R-:W-:Y:S02]  /*0e80*/  IMAD.U32 R8, R8, 0x10000, RZ ;  /* 0x0001000008087824 */ /* 0x000fe400078e00ff */
[----:B------:R-:W-:-:S04]  /*0e90*/  IMAD.U32 R18, R18, 0x10000, RZ ;  /* 0x0001000012127824 */ /* 0x000fc800078e00ff */
[----:B------:R-:W-:Y:S01]  /*0ea0*/  FADD R18, RZ, -R18 ;  /* 0x80000012ff127221 */ /* 0x000fe20000000000 */
[----:B------:R-:W-:Y:S02]  /*0eb0*/  @P0 FSEL R18, R8, RZ, P1 ;  /* 0x000000ff08120208 */ /* 0x000fe40000800000 */
[----:B----4-:R-:W-:Y:S02]  /*0ec0*/  SEL R8, R13, RZ, !P0 ;  /* 0x000000ff0d087207 */ /* 0x010fe40004000000 */
[----:B-----5:R-:W-:Y:S02]  /*0ed0*/  SEL R13, R19, RZ, P1 ;  /* 0x000000ff130d7207 */ /* 0x020fe40000800000 */
[----:B------:R-:W-:Y:S02]  /*0ee0*/  SEL R17, R17, RZ, !P5 ;  /* 0x000000ff11117207 */ /* 0x000fe40006800000 */
[----:B------:R-:W-:-:S03]  /*0ef0*/  SEL R19, R33, RZ, P4 ;  /* 0x000000ff21137207 */ /* 0x000fc60002000000 */
[----:B------:R-:W-:Y:S02]  /*0f00*/  IMAD.U32 R17, R17, 0x10000, RZ ;  /* 0x0001000011117824 */ /* 0x000fe400078e00ff */
[----:B-1----:R-:W-:Y:S02]  /*0f10*/  IMAD.U32 R22, R13, 0x10000, RZ ;  /* 0x000100000d167824 */ /* 0x002fe400078e00ff */
[----:B------:R-:W-:Y:S01]  /*0f20*/  IMAD.U32 R19, R19, 0x10000, RZ ;  /* 0x0001000013137824 */ /* 0x000fe200078e00ff */
[----:B------:R-:W-:Y:S01]  /*0f30*/  IADD3 R13, P6, R28, R39, RZ ;  /* 0x000000271c0d7210 */ /* 0x000fe20007fde0ff */
[----:B------:R-:W-:Y:S01]  /*0f40*/  FADD R17, RZ, -R17 ;  /* 0x80000011ff117221 */ /* 0x000fe20000000000 */
[----:B------:R-:W-:Y:S02]  /*0f50*/  IMAD.U32 R8, R8, 0x10000, RZ ;  /* 0x0001000008087824 */ /* 0x000fe400078e00ff */
[----:B------:R-:W-:Y:S02]  /*0f60*/  @P5 FSEL R17, R19, RZ, P4 ;  /* 0x000000ff13115208 */ /* 0x000fe40002000000 */
[----:B------:R-:W-:-:S02]  /*0f70*/  LEA.HI.X.SX32 R19, R28, R25, 0x1, P6 ;  /* 0x000000191c137211 */ /* 0x000fc400030f0eff */
[----:B0-----:R-:W-:Y:S01]  /*0f80*/  IADD3 R20, P6, R0, R13, RZ ;  /* 0x0000000d00147210 */ /* 0x001fe20007fde0ff */
[----:B------:R-:W-:Y:S01]  /*0f90*/  FADD R8, RZ, -R8 ;  /* 0x80000008ff087221 */ /* 0x000fe20000000000 */
[----:B------:R-:W-:-:S03]  /*0fa0*/  @P0 FSEL R8, R22, RZ, P1 ;  /* 0x000000ff16080208 */ /* 0x000fc60000800000 */
[----:B------:R-:W-:Y:S01]  /*0fb0*/  IMAD.X R21, R2, 0x1, R19, P6 ;  /* 0x0000000102157824 */ /* 0x000fe200030e0613 */
[C---:B------:R-:W-:Y:S02]  /*0fc0*/  LEA R22, P6, R20.reuse, c[0x0][0x160], 0x1 ;  /* 0x0000580014167a11 */ /* 0x040fe400078c08ff */
[----:B------:R-:W-:Y:S02]  /*0fd0*/  SEL R15, R15, RZ, !P5 ;  /* 0x000000ff0f0f7207 */ /* 0x000fe40006800000 */
[----:B------:R-:W-:Y:S02]  /*0fe0*/  LEA.HI.X R23, R20, c[0x0][0x164], R21, 0x1, P6 ;  /* 0x0000590014177a11 */ /* 0x000fe400030f0c15 */
[----:B------:R-:W-:Y:S01]  /*0ff0*/  SEL R20, R32, RZ, P4 ;  /* 0x000000ff20147207 */ /* 0x000fe20002000000 */
[----:B------:R-:W-:Y:S01]  /*1000*/  IMAD.U32 R15, R15, 0x10000, RZ ;  /* 0x000100000f0f7824 */ /* 0x000fe200078e00ff */
[----:B------:R-:W-:-:S03]  /*1010*/  ISETP.GE.AND P1, PT, R28, 0x80, PT ;  /* 0x000000801c00780c */ /* 0x000fc60003f26270 */
[----:B------:R-:W-:Y:S01]  /*1020*/  IMAD.U32 R20, R20, 0x10000, RZ ;  /* 0x0001000014147824 */ /* 0x000fe200078e00ff */
[----:B------:R-:W-:Y:S01]  /*1030*/  ISETP.GT.AND P0, PT, R28, 0x7f, PT ;  /* 0x0000007f1c00780c */ /* 0x000fe20003f04270 */
[----:B------:R-:W-:-:S03]  /*1040*/  FADD R15, RZ, -R15 ;  /* 0x8000000fff0f7221 */ /* 0x000fc60000000000 */
[----:B------:R-:W-:Y:S02]  /*1050*/  @P5 FSEL R15, R20, RZ, P4 ;  /* 0x000000ff140f5208 */ /* 0x000fe40002000000 */
[C---:B------:R-:W-:Y:S02]  /*1060*/  LEA R20, P4, R27.reuse, c[0x0][0x160], 0x1 ;  /* 0x000058001b147a11 */ /* 0x040fe400078808ff */
[----:B------:R-:W-:Y:S01]  /*1070*/  PRMT R33, RZ, 0x7610, R33 ;  /* 0x00007610ff217816 */ /* 0x000fe20000000021 */
[----:B------:R0:W2:Y:S01]  /*1080*/  @!P1 LDG.E.U16 R51, [R22.64+0x100] ;  /* 0x0001000416339981 */ /* 0x0000a2000c1e1500 */
[----:B------:R-:W-:Y:S02]  /*1090*/  LEA.HI.X R21, R27, c[0x0][0x164], R29, 0x1, P4 ;  /* 0x000059001b157a11 */ /* 0x000fe400020f0c1d */
[-C--:B------:R-:W-:Y:S02]  /*10a0*/  IADD3 R27, P6, R16, R39.reuse, RZ ;  /* 0x00000027101b7210 */ /* 0x080fe40007fde0ff */
[----:B------:R0:W3:Y:S01]  /*10b0*/  @P0 LDG.E.U16 R33, [R22.64+-0x100] ;  /* 0xffff000416210981 */ /* 0x0000e2000c1e1500 */
[----:B------:R-:W-:-:S02]  /*10c0*/  IADD3 R28, R0, R39, R28 ;  /* 0x00000027001c7210 */ /* 0x000fc40007ffe01c */
[----:B------:R-:W-:Y:S01]  /*10d0*/  LEA.HI.X.SX32 R32, R16, R25, 0x1, P6 ;  /* 0x0000001910207211 */ /* 0x000fe200030f0eff */
[----:B------:R1:W4:Y:S01]  /*10e0*/  @!P3 LDG.E.U16 R47, [R20.64+0x500] ;  /* 0x00050004142fb981 */ /* 0x000322000c1e1500 */
[-C--:B------:R-:W-:Y:S02]  /*10f0*/  IADD3 R25, R0, R39.reuse, R52 ;  /* 0x0000002700197210 */ /* 0x080fe40007ffe034 */
[C---:B------:R-:W-:Y:S02]  /*1100*/  ISETP.GE.AND P5, PT, R16.reuse, 0x80, PT ;  /* 0x000000801000780c */ /* 0x040fe40003fa6270 */
[----:B------:R-:W-:Y:S02]  /*1110*/  ISETP.GT.AND P4, PT, R16, 0x7f, PT ;  /* 0x0000007f1000780c */ /* 0x000fe40003f84270 */
[CC--:B0-----:R-:W-:Y:S02]  /*1120*/  IADD3 R23, R0.reuse, R39.reuse, R50 ;  /* 0x0000002700177210 */ /* 0x0c1fe40007ffe032 */
[----:B------:R-:W-:-:S02]  /*1130*/  IADD3 R22, R0, R39, R44 ;  /* 0x0000002700167210 */ /* 0x000fc40007ffe02c */
[C---:B------:R-:W-:Y:S02]  /*1140*/  IADD3 R39, R0.reuse, R39, R16 ;  /* 0x0000002700277210 */ /* 0x040fe40007ffe010 */
[----:B------:R-:W-:Y:S02]  /*1150*/  IADD3 R16, P6, R0, R27, RZ ;  /* 0x0000001b00107210 */ /* 0x000fe40007fde0ff */
[----:B------:R-:W-:Y:S01]  /*1160*/  PRMT R35, RZ, 0x7610, R35 ;  /* 0x00007610ff237816 */ /* 0x000fe20000000023 */
[----:B------:R0:W5:Y:S02]  /*1170*/  LDG.E.U16 R0, [R56.64+0x400] ;  /* 0x0004000438007981 */ /* 0x000164000c1e1500 */
[----:B------:R-:W-:Y:S01]  /*1180*/  IMAD.X R29, R2, 0x1, R32, P6 ;  /* 0x00000001021d7824 */ /* 0x000fe200030e0620 */
[----:B------:R-:W-:Y:S01]  /*1190*/  LEA R52, P6, R16, c[0x0][0x160], 0x1 ;  /* 0x0000580010347a11 */ /* 0x000fe200078c08ff */
[----:B------:R4:W5:Y:S01]  /*11a0*/  LDG.E.U16 R2, [R54.64+0x400] ;  /* 0x0004000436027981 */ /* 0x000962000c1e1500 */
[----:B------:R-:W-:-:S02]  /*11b0*/  PRMT R50, RZ, 0x7610, R50 ;  /* 0x00007610ff327816 */ /* 0x000fc40000000032 */
[----:B------:R-:W-:Y:S02]  /*11c0*/  LEA.HI.X R53, R16, c[0x0][0x164], R29, 0x1, P6 ;  /* 0x0000590010357a11 */ /* 0x000fe400030f0c1d */
[----:B------:R0:W5:Y:S01]  /*11d0*/  LDG.E.U16 R16, [R30.64+0x400] ;  /* 0x000400041e107981 */ /* 0x000162000c1e1500 */
[----:B------:R-:W-:-:S03]  /*11e0*/  PRMT R44, RZ, 0x7610, R44 ;  /* 0x00007610ff2c7816 */ /* 0x000fc6000000002c */
[----:B------:R1:W5:Y:S04]  /*11f0*/  @!P5 LDG.E.U16 R35, [R52.64+0x100] ;  /* 0x000100043423d981 */ /* 0x000368000c1e1500 */
[----:B------:R1:W5:Y:S01]  /*1200*/  @P4 LDG.E.U16 R50, [R52.64+-0x100] ;  /* 0xffff000434324981 */ /* 0x000362000c1e1500 */
[----:B0-----:R-:W-:-:S03]  /*1210*/  LEA R30, P6, R13, c[0x0][0x160], 0x1 ;  /* 0x000058000d1e7a11 */ /* 0x001fc600078c08ff */
[----:B------:R0:W5:Y:S01]  /*1220*/  @P2 LDG.E.U16 R44, [R20.64+0x300] ;  /* 0x00030004142c2981 */ /* 0x000162000c1e1500 */
[----:B------:R-:W-:-:S03]  /*1230*/  LEA.HI.X R31, R13, c[0x0][0x164], R19, 0x1, P6 ;  /* 0x000059000d1f7a11 */ /* 0x000fc600030f0c13 */
[----:B------:R0:W5:Y:S01]  /*1240*/  LDG.E.U16 R13, [R20.64+0x400] ;  /* 0x00040004140d7981 */ /* 0x000162000c1e1500 */
[----:B-1----:R-:W-:Y:S01]  /*1250*/  PRMT R52, RZ, 0x7610, R52 ;  /* 0x00007610ff347816 */ /* 0x002fe20000000034 */
[----:B------:R-:W-:Y:S02]  /*1260*/  IMAD.MOV.U32 R53, RZ, RZ, 0x2 ;  /* 0x00000002ff357424 */ /* 0x000fe400078e00ff */
[----:B------:R1:W5:Y:S04]  /*1270*/  @P0 LDG.E.U16 R41, [R30.64+0x300] ;  /* 0x000300041e290981 */ /* 0x000368000c1e1500 */
[----:B------:R1:W5:Y:S01]  /*1280*/  @!P1 LDG.E.U16 R52, [R30.64+0x500] ;  /* 0x000500041e349981 */ /* 0x000362000c1e1500 */
[----:B0-----:R-:W-:-:S03]  /*1290*/  IMAD.WIDE R20, R25, R53, c[0x0][0x160] ;  /* 0x0000580019147625 */ /* 0x001fc600078e0235 */
[----:B------:R1:W5:Y:S04]  /*12a0*/  LDG.E.U16 R19, [R30.64+0x400] ;  /* 0x000400041e137981 */ /* 0x000368000c1e1500 */
[----:B------:R0:W5:Y:S01]  /*12b0*/  LDG.E.U16 R20, [R20.64] ;  /* 0x0000000414147981 */ /* 0x000162000c1e1500 */
[----:B-1----:R-:W-:-:S05]  /*12c0*/  IMAD.WIDE R30, R23, R53, c[0x0][0x160] ;  /* 0x00005800171e7625 */ /* 0x002fca00078e0235 */
[----:B0-----:R0:W5:Y:S01]  /*12d0*/  LDG.E.U16 R21, [R30.64] ;  /* 0x000000041e157981 */ /* 0x001162000c1e1500 */
[----:B------:R-:W-:-:S04]  /*12e0*/  IMAD.WIDE R22, R22, R53, c[0x0][0x160] ;  /* 0x0000580016167625 */ /* 0x000fc800078e0235 */
[-C--:B------:R-:W-:Y:S02]  /*12f0*/  IMAD.WIDE R28, R28, R53.reuse, c[0x0][0x160] ;  /* 0x000058001c1c7625 */ /* 0x080fe400078e0235 */
[----:B------:R1:W5:Y:S02]  /*1300*/  LDG.E.U16 R22, [R22.64] ;  /* 0x0000000416167981 */ /* 0x000364000c1e1500 */
[----:B0-----:R-:W-:Y:S01]  /*1310*/  IMAD.WIDE R30, R26, R53, c[0x0][0x160] ;  /* 0x000058001a1e7625 */ /* 0x001fe200078e0235 */
[----:B------:R-:W-:-:S04]  /*1320*/  LEA R26, P6, R27, c[0x0][0x160], 0x1 ;  /* 0x000058001b1a7a11 */ /* 0x000fc800078c08ff */
[----:B------:R-:W-:Y:S01]  /*1330*/  LEA.HI.X R27, R27, c[0x0][0x164], R32, 0x1, P6 ;  /* 0x000059001b1b7a11 */ /* 0x000fe200030f0c20 */
[-C--:B------:R-:W-:Y:S01]  /*1340*/  IMAD.WIDE R24, R24, R53.reuse, c[0x0][0x160] ;  /* 0x0000580018187625 */ /* 0x080fe200078e0235 */
[----:B-1----:R0:W5:Y:S04]  /*1350*/  LDG.E.U16 R23, [R30.64] ;  /* 0x000000041e177981 */ /* 0x002168000c1e1500 */
[----:B------:R1:W5:Y:S04]  /*1360*/  @!P5 LDG.E.U16 R37, [R26.64+0x500] ;  /* 0x000500041a25d981 */ /* 0x000368000c1e1500 */
[----:B------:R1:W5:Y:S01]  /*1370*/  LDG.E.U16 R32, [R28.64] ;  /* 0x000000041c207981 */ /* 0x000362000c1e1500 */
[----:B0-----:R-:W-:-:S03]  /*1380*/  IMAD.WIDE R30, R48, R53, c[0x0][0x160] ;  /* 0x00005800301e7625 */ /* 0x001fc600078e0235 */
[----:B------:R0:W5:Y:S01]  /*1390*/  LDG.E.U16 R24, [R24.64] ;  /* 0x0000000418187981 */ /* 0x000162000c1e1500 */
[----:B-1----:R-:W-:Y:S01]  /*13a0*/  IMAD.WIDE R28, R39, R53, c[0x0][0x160] ;  /* 0x00005800271c7625 */ /* 0x002fe200078e0235 */
[----:B------:R-:W-:Y:S02]  /*13b0*/  PRMT R48, RZ, 0x7610, R48 ;  /* 0x00007610ff307816 */ /* 0x000fe40000000030 */
[----:B------:R1:W5:Y:S01]  /*13c0*/  LDG.E.U16 R39, [R26.64+0x400] ;  /* 0x000400041a277981 */ /* 0x000362000c1e1500 */
[----:B------:R-:W-:-:S03]  /*13d0*/  IMAD.MOV.U32 R53, RZ, RZ, 0x4 ;  /* 0x00000004ff357424 */ /* 0x000fc600078e00ff */
[----:B0-----:R0:W5:Y:S04]  /*13e0*/  LDG.E.U16 R25, [R30.64] ;  /* 0x000000041e197981 */ /* 0x001168000c1e1500 */
[----:B------:R1:W5:Y:S01]  /*13f0*/  @P4 LDG.E.U16 R48, [R26.64+0x300] ;  /* 0x000300041a304981 */ /* 0x000362000c1e1500 */
[----:B------:R-:W-:-:S03]  /*1400*/  SEL R42, R42, RZ, P2 ;  /* 0x000000ff2a2a7207 */ /* 0x000fc60001000000 */
[----:B------:R2:W5:Y:S01]  /*1410*/  LDG.E.U16 R28, [R28.64] ;  /* 0x000000041c1c7981 */ /* 0x000562000c1e1500 */
[----:B0-----:R-:W-:-:S06]  /*1420*/  IMAD.WIDE R30, R40, R53, c[0x0][0x170] ;  /* 0x00005c00281e7625 */ /* 0x001fcc00078e0235 */
[----:B------:R3:W5:Y:S01]  /*1430*/  LDG.E.EL R30, [R30.64] ;  /* 0x000000041e1e7981 */ /* 0x000762000c2e1900 */
[----:B-1----:R-:W-:Y:S01]  /*1440*/  IMAD.U32 R26, R42, 0x10000, RZ ;  /* 0x000100002a1a7824 */ /* 0x002fe200078e00ff */
[----:B----4-:R-:W-:Y:S02]  /*1450*/  SEL R54, R47, RZ, !P3 ;  /* 0x000000ff2f367207 */ /* 0x010fe40005800000 */
[----:B------:R-:W-:-:S05]  /*1460*/  SEL R47, R36, RZ, !P3 ;  /* 0x000000ff242f7207 */ /* 0x000fca0005800000 */
[----:B------:R-:W-:-:S04]  /*1470*/  IMAD.U32 R47, R47, 0x10000, RZ ;  /* 0x000100002f2f7824 */ /* 0x000fc800078e00ff */
[----:B--2---:R-:W-:Y:S01]  /*1480*/  FADD R29, RZ, -R47 ;  /* 0x8000002fff1d7221 */ /* 0x004fe20000000000 */
[----:B------:R-:W-:Y:S02]  /*1490*/  @P3 FSEL R29, R26, RZ, P2 ;  /* 0x000000ff1a1d3208 */ /* 0x000fe40001000000 */
[----:B------:R-:W-:Y:S01]  /*14a0*/  SEL R26, R51, RZ, !P1 ;  /* 0x000000ff331a7207 */ /* 0x000fe20004800000 */
[----:B------:R-:W-:Y:S01]  /*14b0*/  IMAD.U32 R36, R54, 0x10000, RZ ;  /* 0x0001000036247824 */ /* 0x000fe200078e00ff */
[----:B---3--:R-:W-:-:S03]  /*14c0*/  SEL R31, R33, RZ, P0 ;  /* 0x000000ff211f7207 */ /* 0x008fc60000000000 */
[----:B------:R-:W-:Y:S01]  /*14d0*/  IMAD.U32 R26, R26, 0x10000, RZ ;  /* 0x000100001a1a7824 */ /* 0x000fe200078e00ff */
[----:B------:R-:W-:Y:S01]  /*14e0*/  FADD R36, RZ, -R36 ;  /* 0x80000024ff247221 */ /* 0x000fe20000000000 */
[----:B-----5:R-:W-:-:S05]  /*14f0*/  SEL R44, R44, RZ, P2 ;  /* 0x000000ff2c2c7207 */ /* 0x020fca0001000000 */
[----:B------:R-:W-:Y:S01]  /*1500*/  IMAD.U32 R27, R44, 0x10000, RZ ;  /* 0x000100002c1b7824 */ /* 0x000fe200078e00ff */
[----:B------:R-:W-:Y:S01]  /*1510*/  SEL R42, R41, RZ, P0 ;  /* 0x000000ff292a7207 */ /* 0x000fe20000000000 */
[----:B------:R-:W-:-:S03]  /*1520*/  FADD R41, RZ, -R26 ;  /* 0x8000001aff297221 */ /* 0x000fc60000000000 */
[----:B------:R-:W-:Y:S01]  /*1530*/  @P3 FSEL R36, R27, RZ, P2 ;  /* 0x000000ff1b243208 */ /* 0x000fe20001000000 */
[----:B------:R-:W-:Y:S01]  /*1540*/  IMAD.U32 R26, R31, 0x10000, RZ ;  /* 0x000100001f1a7824 */ /* 0x000fe200078e00ff */
[----:B------:R-:W-:Y:S02]  /*1550*/  SEL R27, R52, RZ, !P1 ;  /* 0x000000ff341b7207 */ /* 0x000fe40004800000 */
[----:B------:R-:W-:Y:S02]  /*1560*/  SEL R35, R35, RZ, !P5 ;  /* 0x000000ff23237207 */ /* 0x000fe40006800000 */
[----:B------:R-:W-:Y:S01]  /*1570*/  SEL R50, R50, RZ, P4 ;  /* 0x000000ff32327207 */ /* 0x000fe20002000000 */
[----:B------:R-:W-:Y:S01]  /*1580*/  IMAD.U32 R27, R27, 0x10000, RZ ;  /* 0x000100001b1b7824 */ /* 0x000fe200078e00ff */
[----:B------:R-:W-:Y:S01]  /*1590*/  @P1 FSEL R41, R26, RZ, P0 ;  /* 0x000000ff1a291208 */ /* 0x000fe20000000000 */
[----:B------:R-:W-:Y:S02]  /*15a0*/  IMAD.U32 R35, R35, 0x10000, RZ ;  /* 0x0001000023237824 */ /* 0x000fe400078e00ff */
[----:B------:R-:W-:Y:S01]  /*15b0*/  IMAD.U32 R50, R50, 0x10000, RZ ;  /* 0x0001000032327824 */ /* 0x000fe200078e00ff */
[----:B------:R-:W-:Y:S01]  /*15c0*/  FADD R33, RZ, -R27 ;  /* 0x8000001bff217221 */ /* 0x000fe20000000000 */
[----:B------:R-:W-:-:S02]  /*15d0*/  IMAD.U32 R27, R42, 0x10000, RZ ;  /* 0x000100002a1b7824 */ /* 0x000fc400078e00ff */
[----:B------:R-:W-:-:S03]  /*15e0*/  IMAD.MOV.U32 R47, RZ, RZ, 0x4 ;  /* 0x00000004ff2f7424 */ /* 0x000fc600078e00ff */
[----:B------:R-:W-:Y:S02]  /*15f0*/  @P1 FSEL R33, R27, RZ, P0 ;  /* 0x000000ff1b211208 */ /* 0x000fe40000000000 */
[----:B------:R-:W-:Y:S01]  /*1600*/  SEL R26, R37, RZ, !P5 ;  /* 0x000000ff251a7207 */ /* 0x000fe20006800000 */
[----:B------:R-:W-:Y:S01]  /*1610*/  FADD R37, RZ, -R35 ;  /* 0x80000023ff257221 */ /* 0x000fe20000000000 */
[----:B------:R-:W-:-:S03]  /*1620*/  @P5 FSEL R37, R50, RZ, P4 ;  /* 0x000000ff32255208 */ /* 0x000fc60002000000 */
[----:B------:R-:W-:Y:S02]  /*1630*/  IMAD.U32 R26, R26, 0x10000, RZ ;  /* 0x000100001a1a7824 */ /* 0x000fe400078e00ff */
[-C--:B------:R-:W-:Y:S02]  /*1640*/  IMAD.WIDE R50, R40, R47.reuse, c[0x0][0x168] ;  /* 0x00005a0028327625 */ /* 0x080fe400078e022f */
[----:B------:R-:W-:Y:S01]  /*1650*/  FADD R40, RZ, -R26 ;  /* 0x8000001aff287221 */ /* 0x000fe20000000000 */
[----:B------:R-:W-:Y:S01]  /*1660*/  SHF.R.S32.HI R35, RZ, 0x1f, R4 ;  /* 0x0000001fff237819 */ /* 0x000fe20000011404 */
[----:B------:R-:W-:Y:S01]  /*1670*/  IMAD.WIDE R26, R38, R47, c[0x0][0x168] ;  /* 0x00005a00261a7625 */ /* 0x000fe200078e022f */
[----:B------:R0:W2:Y:S04]  /*1680*/  LDG.E.EL R44, [R50.64] ;  /* 0x00000004322c7981 */ /* 0x0000a8000c2e1900 */
[----:B------:R1:W3:Y:S01]  /*1690*/  LDG.E.EL R42, [R26.64] ;  /* 0x000000041a2a7981 */ /* 0x0002e2000c2e1900 */
[----:B0-----:R-:W-:Y:S01]  /*16a0*/  IMAD.WIDE R50, R46, R53, c[0x0][0x170] ;  /* 0x00005c002e327625 */ /* 0x001fe200078e0235 */
[----:B------:R-:W-:-:S03]  /*16b0*/  SEL R48, R48, RZ, P4 ;  /* 0x000000ff30307207 */ /* 0x000fc60002000000 */
[----:B-1----:R-:W-:Y:S02]  /*16c0*/  IMAD.WIDE R26, R38, R53, c[0x0][0x170] ;  /* 0x00005c00261a7625 */ /* 0x002fe400078e0235 */
[----:B------:R0:W4:Y:S01]  /*16d0*/  LDG.E.EL R51, [R50.64] ;  /* 0x0000000432337981 */ /* 0x000122000c2e1900 */
[----:B------:R-:W-:Y:S01]  /*16e0*/  FMUL R45, R30, R45 ;  /* 0x0000002d1e2d7220 */ /* 0x000fe20000400000 */
[----:B------:R-:W-:Y:S01]  /*16f0*/  FMUL R49, R49, R30 ;  /* 0x0000001e31317220 */ /* 0x000fe20000400000 */
[----:B------:R-:W-:Y:S01]  /*1700*/  IMAD.WIDE R30, R46, R47, c[0x0][0x168] ;  /* 0x00005a002e1e7625 */ /* 0x000fe200078e022f */
[----:B------:R-:W-:Y:S01]  /*1710*/  LEA.HI R46, R35, R4, RZ, 0x11 ;  /* 0x00000004232e7211 */ /* 0x000fe200078f88ff */
[----:B------:R1:W5:Y:S01]  /*1720*/  LDG.E.EL R38, [R26.64] ;  /* 0x000000041a267981 */ /* 0x000362000c2e1900 */
[----:B------:R-:W-:Y:S02]  /*1730*/  LOP3.LUT R35, R34, 0xfffe0000, RZ, 0xc0, !PT ;  /* 0xfffe000022237812 */ /* 0x000fe400078ec0ff */
[----:B------:R-:W-:Y:S01]  /*1740*/  LOP3.LUT R55, R46, 0xfffe0000, RZ, 0xc0, !PT ;  /* 0xfffe00002e377812 */ /* 0x000fe200078ec0ff */
[----:B------:R-:W-:-:S02]  /*1750*/  IMAD.U32 R48, R48, 0x10000, RZ ;  /* 0x0001000030307824 */ /* 0x000fc400078e00ff */
[C---:B------:R-:W-:Y:S02]  /*1760*/  IMAD.IADD R54, R4.reuse, 0x1, -R35 ;  /* 0x0000000104367824 */ /* 0x040fe400078e0a23 */
[----:B------:R-:W-:Y:S02]  /*1770*/  IMAD.IADD R56, R4, 0x1, -R55 ;  /* 0x0000000104387824 */ /* 0x000fe400078e0a37 */
[C---:B-1----:R-:W-:Y:S01]  /*1780*/  IMAD.WIDE R26, R43.reuse, R47, c[0x0][0x168] ;  /* 0x00005a002b1a7625 */ /* 0x042fe200078e022f */
[----:B------:R-:W-:Y:S02]  /*1790*/  @P5 FSEL R40, R48, RZ, P4 ;  /* 0x000000ff30285208 */ /* 0x000fe40002000000 */
[----:B------:R1:W3:Y:S01]  /*17a0*/  LDG.E.EL R48, [R30.64] ;  /* 0x000000041e307981 */ /* 0x0002e2000c2e1900 */
[----:B------:R-:W-:-:S03]  /*17b0*/  IMAD.WIDE R34, R43, R53, c[0x0][0x170] ;  /* 0x00005c002b227625 */ /* 0x000fc600078e0235 */
[----:B------:R0:W3:Y:S04]  /*17c0*/  LDG.E.EL R52, [R26.64] ;  /* 0x000000041a347981 */ /* 0x0000e8000c2e1900 */
[----:B------:R0:W3:Y:S01]  /*17d0*/  LDG.E.EL R46, [R34.64] ;  /* 0x00000004222e7981 */ /* 0x0000e2000c2e1900 */
[----:B-1----:R-:W-:-:S04]  /*17e0*/  IMAD.WIDE R30, R54, R47, c[0x0][0x168] ;  /* 0x00005a00361e7625 */ /* 0x002fc800078e022f */
[----:B0-----:R-:W-:Y:S01]  /*17f0*/  IMAD.WIDE R26, R56, R53, c[0x0][0x170] ;  /* 0x00005c00381a7625 */ /* 0x001fe200078e0235 */
[----:B------:R0:W3:Y:S04]  /*1800*/  LDG.E.EL R50, [R30.64] ;  /* 0x000000041e327981 */ /* 0x0000e8000c2e1900 */
[----:B------:R1:W3:Y:S01]  /*1810*/  LDG.E.EL R43, [R26.64] ;  /* 0x000000041a2b7981 */ /* 0x0002e2000c2e1900 */
[----:B------:R-:W-:-:S04]  /*1820*/  IMAD.WIDE R34, R11, R47, c[0x0][0x168] ;  /* 0x00005a000b227625 */ /* 0x000fc800078e022f */
[----:B0-----:R-:W-:-:S04]  /*1830*/  IMAD.WIDE R30, R12, R53, c[0x0][0x170] ;  /* 0x00005c000c1e7625 */ /* 0x001fc800078e0235 */
[----:B-1----:R-:W-:Y:S02]  /*1840*/  IMAD.WIDE R26, R12, R47, c[0x0][0x168] ;  /* 0x00005a000c1a7625 */ /* 0x002fe400078e022f */
[----:B------:R0:W3:Y:S04]  /*1850*/  LDG.E.EL R30, [R30.64] ;  /* 0x000000041e1e7981 */ /* 0x0000e8000c2e1900 */
[----:B------:R1:W3:Y:S04]  /*1860*/  LDG.E.EL R12, [R26.64] ;  /* 0x000000041a0c7981 */ /* 0x0002e8000c2e1900 */
[----:B0-----:R0:W3:Y:S01]  /*1870*/  LDG.E.EL R31, [R34.64] ;  /* 0x00000004221f7981 */ /* 0x0010e2000c2e1900 */
[----:B-1----:R-:W-:-:S05]  /*1880*/  IMAD.WIDE R26, R11, R53, c[0x0][0x170] ;  /* 0x00005c000b1a7625 */ /* 0x002fca00078e0235 */
[----:B------:R1:W3:Y:S01]  /*1890*/  LDG.E.EL R54, [R26.64] ;  /* 0x000000041a367981 */ /* 0x0002e2000c2e1900 */
[----:B0-----:R-:W-:-:S05]  /*18a0*/  IMAD.WIDE R34, R6, R53, c[0x0][0x170] ;  /* 0x00005c0006227625 */ /* 0x001fca00078e0235 */
[----:B------:R4:W3:Y:S01]  /*18b0*/  LDG.E.EL R11, [R34.64] ;  /* 0x00000004220b7981 */ /* 0x0008e2000c2e1900 */
[----:B-1----:R-:W-:-:S05]  /*18c0*/  IMAD.WIDE R26, R6, R47, c[0x0][0x168] ;  /* 0x00005a00061a7625 */ /* 0x002fca00078e022f */
[----:B------:R0:W3:Y:S01]  /*18d0*/  LDG.E.EL R6, [R26.64] ;  /* 0x000000041a067981 */ /* 0x0000e2000c2e1900 */
[----:B------:R-:W-:Y:S02]  /*18e0*/  IMAD.U32 R0, R0, 0x10000, RZ ;  /* 0x0001000000007824 */ /* 0x000fe400078e00ff */
[----:B------:R-:W-:Y:S02]  /*18f0*/  IMAD.U32 R22, R22, 0x10000, RZ ;  /* 0x0001000016167824 */ /* 0x000fe400078e00ff */
[----:B------:R-:W-:Y:S02]  /*1900*/  IMAD.U32 R13, R13, 0x10000, RZ ;  /* 0x000100000d0d7824 */ /* 0x000fe400078e00ff */
[----:B------:R-:W-:Y:S02]  /*1910*/  IMAD.U32 R25, R25, 0x10000, RZ ;  /* 0x0001000019197824 */ /* 0x000fe400078e00ff */
[----:B0-----:R-:W-:Y:S02]  /*1920*/  IMAD.U32 R27, R16, 0x10000, RZ ;  /* 0x00010000101b7824 */ /* 0x001fe400078e00ff */
[----:B------:R-:W-:-:S02]  /*1930*/  IMAD.U32 R9, R9, 0x10000, RZ ;  /* 0x0001000009097824 */ /* 0x000fc400078e00ff */
[----:B------:R-:W-:Y:S02]  /*1940*/  IMAD.U32 R39, R39, 0x10000, RZ ;  /* 0x0001000027277824 */ /* 0x000fe400078e00ff */
[----:B------:R-:W-:Y:S02]  /*1950*/  IMAD.U32 R20, R20, 0x10000, RZ ;  /* 0x0001000014147824 */ /* 0x000fe400078e00ff */
[----:B------:R-:W-:Y:S01]  /*1960*/  IMAD.U32 R32, R32, 0x10000, RZ ;  /* 0x0001000020207824 */ /* 0x000fe200078e00ff */
[----:B--2---:R-:W-:Y:S01]  /*1970*/  FFMA R45, R44, R9, R45 ;  /* 0x000000092c2d7223 */ /* 0x004fe2000000002d */
[----:B------:R-:W-:Y:S01]  /*1980*/  IMAD.U32 R9, R23, 0x10000, RZ ;  /* 0x0001000017097824 */ /* 0x000fe200078e00ff */
[----:B----4-:R-:W-:Y:S01]  /*1990*/  FMUL R35, R51, R8 ;  /* 0x0000000833237220 */ /* 0x010fe20000400000 */
[----:B------:R-:W-:Y:S01]  /*19a0*/  FMUL R18, R18, R51 ;  /* 0x0000003312127220 */ /* 0x000fe20000400000 */
[----:B-----5:R-:W-:Y:S01]  /*19b0*/  FMUL R47, R38, R10 ;  /* 0x0000000a262f7220 */ /* 0x020fe20000400000 */
[----:B------:R-:W-:Y:S01]  /*19c0*/  FMUL R3, R3, R38 ;  /* 0x0000002603037220 */ /* 0x000fe20000400000 */
[----:B------:R-:W-:-:S02]  /*19d0*/  IMAD.U32 R10, R21, 0x10000, RZ ;  /* 0x00010000150a7824 */ /* 0x000fc400078e00ff */
[----:B---3--:R-:W-:Y:S01]  /*19e0*/  FFMA R0, R42, R0, R47 ;  /* 0x000000002a007223 */ /* 0x008fe2000000002f */
[----:B------:R-:W-:Y:S01]  /*19f0*/  FFMA R42, R22, R42, R3 ;  /* 0x0000002a162a7223 */ /* 0x000fe20000000003 */
[----:B------:R-:W-:Y:S01]  /*1a00*/  IMAD.U32 R3, R2, 0x10000, RZ ;  /* 0x0001000002037824 */ /* 0x000fe200078e00ff */
[----:B------:R-:W-:Y:S01]  /*1a10*/  FFMA R49, R44, R10, R49 ;  /* 0x0000000a2c317223 */ /* 0x000fe20000000031 */
[----:B------:R-:W-:Y:S02]  /*1a20*/  IMAD.U32 R10, R19, 0x10000, RZ ;  /* 0x00010000130a7824 */ /* 0x000fe400078e00ff */
[----:B------:R-:W-:Y:S01]  /*1a30*/  IMAD.U32 R21, R24, 0x10000, RZ ;  /* 0x0001000018157824 */ /* 0x000fe200078e00ff */
[----:B------:R-:W-:Y:S01]  /*1a40*/  FMUL R15, R46, R15 ;  /* 0x0000000f2e0f7220 */ /* 0x000fe20000400000 */
[----:B------:R-:W-:-:S03]  /*1a50*/  FMUL R46, R17, R46 ;  /* 0x0000002e112e7220 */ /* 0x000fc60000400000 */
[----:B------:R-:W-:Y:S01]  /*1a60*/  FFMA R2, R52, R27, R15 ;  /* 0x0000001b34027223 */ /* 0x000fe2000000000f */
[----:B------:R-:W-:Y:S01]  /*1a70*/  FMUL R5, R43, R5 ;  /* 0x000000052b057220 */ /* 0x000fe20000400000 */
[----:B------:R-:W-:Y:S01]  /*1a80*/  FMUL R43, R14, R43 ;  /* 0x0000002b0e2b7220 */ /* 0x000fe20000400000 */
[----:B------:R-:W-:-:S04]  /*1a90*/  IMAD.U32 R14, R7, 0x10000, RZ ;  /* 0x00010000070e7824 */ /* 0x000fc800078e00ff */
[----:B------:R-:W-:Y:S01]  /*1aa0*/  FFMA R14, R50, R14, R5 ;  /* 0x0000000e320e7223 */ /* 0x000fe20000000005 */
[----:B------:R-:W-:Y:S01]  /*1ab0*/  FMUL R7, R30, R36 ;  /* 0x000000241e077220 */ /* 0x000fe20000400000 */
[----:B------:R-:W-:Y:S01]  /*1ac0*/  FMUL R30, R29, R30 ;  /* 0x0000001e1d1e7220 */ /* 0x000fe20000400000 */
[----:B------:R-:W-:Y:S02]  /*1ad0*/  IMAD.U32 R5, R28, 0x10000, RZ ;  /* 0x000100001c057824 */ /* 0x000fe400078e00ff */
[----:B------:R-:W-:Y:S01]  /*1ae0*/  FFMA R15, R12, R13, R7 ;  /* 0x0000000d0c0f7223 */ /* 0x000fe20000000007 */
[----:B------:R-:W-:Y:S01]  /*1af0*/  FFMA R25, R25, R12, R30 ;  /* 0x0000000c19197223 */ /* 0x000fe2000000001e */
[----:B------:R-:W-:Y:S01]  /*1b00*/  FFMA R3, R48, R3, R35 ;  /* 0x0000000330037223 */ /* 0x000fe20000000023 */
[----:B------:R-:W-:Y:S01]  /*1b10*/  FFMA R9, R9, R48, R18 ;  /* 0x0000003009097223 */ /* 0x000fe20000000012 */
[----:B------:R-:W-:Y:S01]  /*1b20*/  FFMA R52, R21, R52, R46 ;  /* 0x0000003415347223 */ /* 0x000fe2000000002e */
[----:B------:R-:W-:Y:S01]  /*1b30*/  FFMA R20, R50, R20, R43 ;  /* 0x0000001432147223 */ /* 0x000fe2000000002b */
[----:B------:R-:W-:Y:S01]  /*1b40*/  FMUL R12, R54, R33 ;  /* 0x00000021360c7220 */ /* 0x000fe20000400000 */
[----:B------:R-:W-:Y:S01]  /*1b50*/  FMUL R41, R41, R54 ;  /* 0x0000003629297220 */ /* 0x000fe20000400000 */
[----:B------:R-:W-:Y:S01]  /*1b60*/  FMUL R7, R11, R40 ;  /* 0x000000280b077220 */ /* 0x000fe20000400000 */
[----:B------:R-:W-:Y:S01]  /*1b70*/  FMUL R8, R37, R11 ;  /* 0x0000000b25087220 */ /* 0x000fe20000400000 */
[----:B------:R-:W-:Y:S01]  /*1b80*/  FFMA R11, R31, R10, R12 ;  /* 0x0000000a1f0b7223 */ /* 0x000fe2000000000c */
[----:B------:R-:W-:Y:S01]  /*1b90*/  FFMA R32, R32, R31, R41 ;  /* 0x0000001f20207223 */ /* 0x000fe20000000029 */
[----:B------:R-:W-:Y:S01]  /*1ba0*/  F2FP.BF16.PACK_AB R12, R45, R14 ;  /* 0x0000000e2d0c723e */ /* 0x000fe200000010ff */
[----:B------:R-:W-:Y:S01]  /*1bb0*/  FFMA R16, R6, R39, R7 ;  /* 0x0000002706107223 */ /* 0x000fe20000000007 */
[----:B------:R-:W-:Y:S01]  /*1bc0*/  FFMA R5, R5, R6, R8 ;  /* 0x0000000605057223 */ /* 0x000fe20000000008 */
[----:B------:R-:W-:Y:S01]  /*1bd0*/  IMAD.MOV.U32 R7, RZ, RZ, 0x2 ;  /* 0x00000002ff077424 */ /* 0x000fe200078e00ff */
[----:B------:R-:W-:-:S02]  /*1be0*/  F2FP.BF16.PACK_AB R14, R15, R2 ;  /* 0x000000020f0e723e */ /* 0x000fc400000010ff */
[----:B------:R-:W-:Y:S01]  /*1bf0*/  F2FP.BF16.PACK_AB R13, R3, R0 ;  /* 0x00000000030d723e */ /* 0x000fe200000010ff */
[----:B------:R-:W-:Y:S01]  /*1c00*/  IMAD.WIDE R2, R4, R7, c[0x0][0x178] ;  /* 0x00005e0004027625 */ /* 0x000fe200078e0207 */
[----:B------:R-:W-:Y:S02]  /*1c10*/  F2FP.BF16.PACK_AB R15, R16, R11 ;  /* 0x0000000b100f723e */ /* 0x000fe400000010ff */
[----:B------:R-:W-:Y:S02]  /*1c20*/  F2FP.BF16.PACK_AB R9, R9, R42 ;  /* 0x0000002a0909723e */ /* 0x000fe400000010ff */
[----:B------:R-:W-:Y:S02]  /*1c30*/  F2FP.BF16.PACK_AB R8, R49, R20 ;  /* 0x000000143108723e */ /* 0x000fe400000010ff */
[----:B------:R-:W-:Y:S02]  /*1c40*/  F2FP.BF16.PACK_AB R10, R25, R52 ;  /* 0x00000034190a723e */ /* 0x000fe400000010ff */
[----:B------:R-:W-:Y:S01]  /*1c50*/  F2FP.BF16.PACK_AB R11, R5, R32 ;  /* 0x00000020050b723e */ /* 0x000fe200000010ff */
[----:B------:R-:W-:-:S04]  /*1c60*/  IMAD.WIDE R4, R4, R7, c[0x0][0x180] ;  /* 0x0000600004047625 */ /* 0x000fc800078e0207 */
[----:B------:R-:W-:Y:S04]  /*1c70*/  STG.E.128 [R2.64], R8 ;  /* 0x0000000802007986 */ /* 0x000fe8000c101d04 */
[----:B------:R-:W-:Y:S01]  /*1c80*/  STG.E.128 [R4.64], R12 ;  /* 0x0000000c04007986 */ /* 0x000fe2000c101d04 */
[----:B------:R-:W-:Y:S05]  /*1c90*/  EXIT ;  /* 0x000000000000794d */ /* 0x000fea0003800000 */
.L_x_0:
[----:B------:R-:W-:-:S00]  /*1ca0*/  BRA `(.L_x_0) ;  /* 0xfffffff000007947 */ /* 0x000fc0000383ffff */
[----:B------:R-:W-:-:S00]  /*1cb0*/  NOP ;  /* 0x0000000000007918 */ /* 0x000fc00000000000 */
        /* <DEDUP_REMOVED lines=12> */
.L_x_1:
